	.headerflags	@"EF_CUDA_TEXMODE_UNIFIED EF_CUDA_64BIT_ADDRESS EF_CUDA_ACCELERATORS EF_CUDA_SM90 EF_CUDA_VIRTUAL_SM(EF_CUDA_SM90)"
	.elftype	@"ET_EXEC"


//--------------------- .nv.info                  --------------------------
	.section	.nv.info,"",@"SHT_CUDA_INFO"
	.align	4


	//----- nvinfo : EIATTR_REGCOUNT
	.align		4
        /*0000*/ 	.byte	0x04, 0x2f
        /*0002*/ 	.short	(.L_1 - .L_0)
	.align		4
.L_0:
        /*0004*/ 	.word	index@(triton_poi_fused_mul_2)
        /*0008*/ 	.word	0x00000011


	//----- nvinfo : EIATTR_MIN_STACK_SIZE
	.align		4
.L_1:
        /*000c*/ 	.byte	0x04, 0x12
        /*000e*/ 	.short	(.L_3 - .L_2)
	.align		4
.L_2:
        /*0010*/ 	.word	index@(triton_poi_fused_mul_2)
        /*0014*/ 	.word	0x00000000


	//----- nvinfo : EIATTR_FRAME_SIZE
	.align		4
.L_3:
        /*0018*/ 	.byte	0x04, 0x11
        /*001a*/ 	.short	(.L_5 - .L_4)
	.align		4
.L_4:
        /*001c*/ 	.word	index@(triton_poi_fused_mul_2)
        /*0020*/ 	.word	0x00000000


	//----- nvinfo : EIATTR_MIN_STACK_SIZE
	.align		4
.L_5:
        /*0024*/ 	.byte	0x04, 0x12
        /*0026*/ 	.short	(.L_7 - .L_6)
	.align		4
.L_6:
        /*0028*/ 	.word	index@(triton_poi_fused_mul_2)
        /*002c*/ 	.word	0x00000000
.L_7:


//--------------------- .nv.info.triton_poi_fused_mul_2 --------------------------
	.section	.nv.info.triton_poi_fused_mul_2,"",@"SHT_CUDA_INFO"
	.sectionflags	@""
	.align	4


	//----- nvinfo : EIATTR_CUDA_API_VERSION
	.align		4
        /*0000*/ 	.byte	0x04, 0x37
        /*0002*/ 	.short	(.L_9 - .L_8)
.L_8:
        /*0004*/ 	.word	0x0000007c


	//----- nvinfo : EIATTR_KPARAM_INFO
	.align		4
.L_9:
        /*0008*/ 	.byte	0x04, 0x17
        /*000a*/ 	.short	(.L_11 - .L_10)
.L_10:
        /*000c*/ 	.word	0x00000000
        /*0010*/ 	.short	0x0004
        /*0012*/ 	.short	0x001c
        /*0014*/ 	.byte	0x00, 0xf0, 0x11, 0x00


	//----- nvinfo : EIATTR_KPARAM_INFO
	.align		4
.L_11:
        /*0018*/ 	.byte	0x04, 0x17
        /*001a*/ 	.short	(.L_13 - .L_12)
.L_12:
        /*001c*/ 	.word	0x00000000
        /*0020*/ 	.short	0x0003
        /*0022*/ 	.short	0x0018
        /*0024*/ 	.byte	0x00, 0xf0, 0x11, 0x00


	//----- nvinfo : EIATTR_KPARAM_INFO
	.align		4
.L_13:
        /*0028*/ 	.byte	0x04, 0x17
        /*002a*/ 	.short	(.L_15 - .L_14)
.L_14:
        /*002c*/ 	.word	0x00000000
        /*0030*/ 	.short	0x0002
        /*0032*/ 	.short	0x0010
        /*0034*/ 	.byte	0x00, 0xf4, 0x21, 0x00


	//----- nvinfo : EIATTR_KPARAM_INFO
	.align		4
.L_15:
        /*0038*/ 	.byte	0x04, 0x17
        /*003a*/ 	.short	(.L_17 - .L_16)
.L_16:
        /*003c*/ 	.word	0x00000000
        /*0040*/ 	.short	0x0001
        /*0042*/ 	.short	0x0008
        /*0044*/ 	.byte	0x00, 0xf4, 0x21, 0x00


	//----- nvinfo : EIATTR_KPARAM_INFO
	.align		4
.L_17:
        /*0048*/ 	.byte	0x04, 0x17
        /*004a*/ 	.short	(.L_19 - .L_18)
.L_18:
        /*004c*/ 	.word	0x00000000
        /*0050*/ 	.short	0x0000
        /*0052*/ 	.short	0x0000
        /*0054*/ 	.byte	0x00, 0xf4, 0x21, 0x00


	//----- nvinfo : EIATTR_SPARSE_MMA_MASK
	.align		4
.L_19:
        /*0058*/ 	.byte	0x03, 0x50
        /*005a*/ 	.short	0x0000


	//----- nvinfo : EIATTR_MAXREG_COUNT
	.align		4
        /*005c*/ 	.byte	0x03, 0x1b
        /*005e*/ 	.short	0x00ff


	//----- nvinfo : EIATTR_EXIT_INSTR_OFFSETS
	.align		4
        /*0060*/ 	.byte	0x04, 0x1c
        /*0062*/ 	.short	(.L_21 - .L_20)


	//   ....[0]....
.L_20:
        /*0064*/ 	.word	0x00000350


	//   ....[1]....
        /*0068*/ 	.word	0x000003b0


	//----- nvinfo : EIATTR_REQNTID
	.align		4
.L_21:
        /*006c*/ 	.byte	0x04, 0x10
        /*006e*/ 	.short	(.L_23 - .L_22)
.L_22:
        /*0070*/ 	.word	0x00000020
        /*0074*/ 	.word	0x00000001
        /*0078*/ 	.word	0x00000001


	//----- nvinfo : EIATTR_CBANK_PARAM_SIZE
	.align		4
.L_23:
        /*007c*/ 	.byte	0x03, 0x19
        /*007e*/ 	.short	0x0020


	//----- nvinfo : EIATTR_PARAM_CBANK
	.align		4
        /*0080*/ 	.byte	0x04, 0x0a
        /*0082*/ 	.short	(.L_25 - .L_24)
	.align		4
.L_24:
        /*0084*/ 	.word	index@(.nv.constant0.triton_poi_fused_mul_2)
        /*0088*/ 	.short	0x0210
        /*008a*/ 	.short	0x0020


	//----- nvinfo : EIATTR_SW_WAR
	.align		4
.L_25:
        /*008c*/ 	.byte	0x04, 0x36
        /*008e*/ 	.short	(.L_27 - .L_26)
.L_26:
        /*0090*/ 	.word	0x00000008
.L_27:


//--------------------- .nv.callgraph             --------------------------
	.section	.nv.callgraph,"",@"SHT_CUDA_CALLGRAPH"
	.align	4
	.sectionentsize	8
	.align		4
        /*0000*/ 	.word	0x00000000
	.align		4
        /*0004*/ 	.word	0xffffffff
	.align		4
        /*0008*/ 	.word	0x00000000
	.align		4
        /*000c*/ 	.word	0xfffffffe
	.align		4
        /*0010*/ 	.word	0x00000000
	.align		4
        /*0014*/ 	.word	0xfffffffd
	.align		4
        /*0018*/ 	.word	0x00000000
	.align		4
        /*001c*/ 	.word	0xfffffffc


//--------------------- .text.triton_poi_fused_mul_2 --------------------------
	.section	.text.triton_poi_fused_mul_2,"ax",@progbits
	.sectionflags	@"SHF_BARRIERS=1"
	.align	128
        .global         triton_poi_fused_mul_2
        .type           triton_poi_fused_mul_2,@function
        .size           triton_poi_fused_mul_2,(.L_x_1 - triton_poi_fused_mul_2)
        .other          triton_poi_fused_mul_2,@"STO_CUDA_ENTRY STV_DEFAULT"
triton_poi_fused_mul_2:
.text.triton_poi_fused_mul_2:
[----:B------:R-:W0:Y:S02]  /*0000*/  LDC R1, c[0x0][0x28] ;  /* 0x00000a00ff017b82 */ /* 0x000e240000000800 */
[----:B------:R-:W1:Y:S01]  /*0010*/  S2R R13, SR_TID.X ;  /* 0x00000000000d7919 */ /* 0x000e620000002100 */
[----:B------:R-:W2:Y:S01]  /*0020*/  LDC.64 R4, c[0x0][0x218] ;  /* 0x00008600ff047b82 */ /* 0x000ea20000000a00 */
[----:B------:R-:W-:Y:S01]  /*0030*/  ULDC.64 UR6, c[0x0][0x208] ;  /* 0x0000820000067ab9 */ /* 0x000fe20000000a00 */
[----:B------:R-:W3:Y:S01]  /*0040*/  S2R R8, SR_CTAID.X ;  /* 0x0000000000087919 */ /* 0x000ee20000002500 */
[----:B------:R-:W4:Y:S05]  /*0050*/  S2R R10, SR_CTAID.Y ;  /* 0x00000000000a7919 */ /* 0x000f2a0000002600 */
[----:B------:R-:W5:Y:S01]  /*0060*/  LDC.64 R2, c[0x0][0x210] ;  /* 0x00008400ff027b82 */ /* 0x000f620000000a00 */
[----:B-1----:R-:W-:-:S02]  /*0070*/  SHF.R.U32.HI R6, RZ, 0x1, R13 ;  /* 0x00000001ff067819 */ /* 0x002fc4000001160d */
[----:B------:R-:W-:Y:S02]  /*0080*/  LOP3.LUT R0, R13, 0x10, RZ, 0xc0, !PT ;  /* 0x000000100d007812 */ /* 0x000fe400078ec0ff */
[----:B------:R-:W-:Y:S02]  /*0090*/  SGXT.U32 R6, R6, 0x3 ;  /* 0x000000030606781a */ /* 0x000fe40000000000 */
[----:B------:R-:W-:Y:S01]  /*00a0*/  SHF.R.U32.HI R7, RZ, 0x1, R0 ;  /* 0x00000001ff077819 */ /* 0x000fe20000011600 */
[----:B----4-:R-:W-:-:S03]  /*00b0*/  IMAD.SHL.U32 R0, R10, 0x2, RZ ;  /* 0x000000020a007824 */ /* 0x010fc600078e00ff */
[----:B------:R-:W-:Y:S02]  /*00c0*/  LOP3.LUT R7, R6, R7, RZ, 0xfc, !PT ;  /* 0x0000000706077212 */ /* 0x000fe400078efcff */
[----:B---3--:R-:W-:Y:S01]  /*00d0*/  SHF.R.S32.HI R6, RZ, 0x1b, R8 ;  /* 0x0000001bff067819 */ /* 0x008fe20000011408 */
[----:B------:R-:W-:-:S03]  /*00e0*/  IMAD.SHL.U32 R8, R8, 0x10, RZ ;  /* 0x0000001008087824 */ /* 0x000fc600078e00ff */
[----:B------:R-:W-:Y:S02]  /*00f0*/  SGXT R6, R6, 0x1 ;  /* 0x000000010606781a */ /* 0x000fe40000000200 */
[----:B------:R-:W-:-:S04]  /*0100*/  LOP3.LUT R9, R7, R8, RZ, 0xfc, !PT ;  /* 0x0000000807097212 */ /* 0x000fc800078efcff */
[----:B------:R-:W-:Y:S02]  /*0110*/  LEA.HI R10, R6, R9, RZ, 0x2 ;  /* 0x00000009060a7211 */ /* 0x000fe400078f10ff */
[----:B------:R-:W-:Y:S02]  /*0120*/  LOP3.LUT R6, R0, 0x1, R13, 0xf8, !PT ;  /* 0x0000000100067812 */ /* 0x000fe400078ef80d */
[C---:B------:R-:W-:Y:S02]  /*0130*/  ISETP.GE.AND P1, PT, R9.reuse, 0x10, PT ;  /* 0x000000100900780c */ /* 0x040fe40003f26270 */
[----:B------:R-:W-:Y:S01]  /*0140*/  LOP3.LUT R10, R10, 0xfffffffc, RZ, 0xc0, !PT ;  /* 0xfffffffc0a0a7812 */ /* 0x000fe200078ec0ff */
[----:B------:R-:W-:Y:S01]  /*0150*/  IMAD R11, R9, 0x4, R6 ;  /* 0x00000004090b7824 */ /* 0x000fe200078e0206 */
[----:B------:R-:W-:-:S03]  /*0160*/  ISETP.LT.AND P0, PT, R6, 0x4, !P1 ;  /* 0x000000040600780c */ /* 0x000fc60004f01270 */
[----:B------:R-:W-:Y:S02]  /*0170*/  IMAD.IADD R9, R9, 0x1, -R10 ;  /* 0x0000000109097824 */ /* 0x000fe400078e0a0a */
[----:B------:R-:W-:Y:S02]  /*0180*/  IMAD.MOV.U32 R10, RZ, RZ, RZ ;  /* 0x000000ffff0a7224 */ /* 0x000fe400078e00ff */
[----:B--2---:R-:W-:-:S04]  /*0190*/  IMAD.WIDE R4, R9, 0x4, R4 ;  /* 0x0000000409047825 */ /* 0x004fc800078e0204 */
[----:B------:R-:W-:Y:S01]  /*01a0*/  IMAD.MOV.U32 R9, RZ, RZ, RZ ;  /* 0x000000ffff097224 */ /* 0x000fe200078e00ff */
[----:B------:R-:W2:Y:S01]  /*01b0*/  @!P1 LDG.E.EL R10, desc[UR6][R4.64] ;  /* 0x00000006040a9981 */ /* 0x000ea2000c2e1900 */
[----:B-----5:R-:W-:-:S05]  /*01c0*/  IMAD.WIDE R2, R11, 0x4, R2 ;  /* 0x000000040b027825 */ /* 0x020fca00078e0202 */
[----:B------:R1:W2:Y:S01]  /*01d0*/  @P0 LDG.E.EL R9, desc[UR6][R2.64] ;  /* 0x0000000602090981 */ /* 0x0002a2000c2e1900 */
[----:B------:R-:W3:Y:S01]  /*01e0*/  S2UR UR5, SR_CgaCtaId ;  /* 0x00000000000579c3 */ /* 0x000ee20000008800 */
[----:B------:R-:W-:Y:S01]  /*01f0*/  LOP3.LUT R6, R13, 0x1, RZ, 0xc0, !PT ;  /* 0x000000010d067812 */ /* 0x000fe200078ec0ff */
[----:B------:R-:W-:Y:S01]  /*0200*/  UMOV UR4, 0x400 ;  /* 0x0000040000047882 */ /* 0x000fe20000000000 */
[----:B------:R-:W-:-:S03]  /*0210*/  IMAD.SHL.U32 R7, R7, 0x4, RZ ;  /* 0x0000000407077824 */ /* 0x000fc600078e00ff */
[----:B------:R-:W-:-:S05]  /*0220*/  IMAD.SHL.U32 R12, R6, 0x40, RZ ;  /* 0x00000040060c7824 */ /* 0x000fca00078e00ff */
[----:B------:R-:W-:Y:S01]  /*0230*/  LOP3.LUT R11, R12, R7, RZ, 0xfc, !PT ;  /* 0x000000070c0b7212 */ /* 0x000fe200078efcff */
[----:B---3--:R-:W-:-:S06]  /*0240*/  UPRMT UR4, UR5, 0x654, UR4 ;  /* 0x0000065405047896 */ /* 0x008fcc0008000004 */
[----:B------:R-:W-:-:S05]  /*0250*/  LEA R6, R6, UR4, 0x2 ;  /* 0x0000000406067c11 */ /* 0x000fca000f8e10ff */
[----:B------:R-:W-:Y:S01]  /*0260*/  IMAD.IADD R6, R6, 0x1, R11 ;  /* 0x0000000106067824 */ /* 0x000fe200078e020b */
[--C-:B------:R-:W-:Y:S02]  /*0270*/  SHF.R.U32.HI R14, RZ, 0x4, R13.reuse ;  /* 0x00000004ff0e7819 */ /* 0x100fe4000001160d */
[----:B------:R-:W-:Y:S02]  /*0280*/  LOP3.LUT R8, R8, 0xf, R13, 0xf8, !PT ;  /* 0x0000000f08087812 */ /* 0x000fe400078ef80d */
[----:B------:R-:W-:Y:S02]  /*0290*/  SGXT.U32 R7, R14, 0x1 ;  /* 0x000000010e07781a */ /* 0x000fe40000000000 */
[----:B------:R-:W-:Y:S02]  /*02a0*/  ISETP.GE.AND P0, PT, R8, 0x10, PT ;  /* 0x000000100800780c */ /* 0x000fe40003f06270 */
[----:B------:R-:W-:Y:S02]  /*02b0*/  LOP3.LUT R7, R0, R7, RZ, 0xfc, !PT ;  /* 0x0000000700077212 */ /* 0x000fe400078efcff */
[----:B-1----:R-:W-:-:S02]  /*02c0*/  SHF.R.U32.HI R2, RZ, 0x2, R13 ;  /* 0x00000002ff027819 */ /* 0x002fc4000001160d */
[----:B------:R-:W-:Y:S02]  /*02d0*/  ISETP.LT.AND P0, PT, R7, 0x4, !P0 ;  /* 0x000000040700780c */ /* 0x000fe40004701270 */
[----:B------:R-:W-:Y:S02]  /*02e0*/  LOP3.LUT R2, R2, 0x4, RZ, 0xc0, !PT ;  /* 0x0000000402027812 */ /* 0x000fe400078ec0ff */
[----:B------:R-:W-:-:S03]  /*02f0*/  LOP3.LUT R0, R13, 0x1f, RZ, 0xc0, !PT ;  /* 0x0000001f0d007812 */ /* 0x000fc600078ec0ff */
[----:B------:R-:W-:-:S04]  /*0300*/  VIADD R3, R2, UR4 ;  /* 0x0000000402037c36 */ /* 0x000fc80008000000 */
[----:B------:R-:W-:Y:S02]  /*0310*/  IMAD R0, R0, 0x4, R3 ;  /* 0x0000000400007824 */ /* 0x000fe400078e0203 */
[----:B--2---:R-:W-:-:S05]  /*0320*/  FADD R9, R10, R9 ;  /* 0x000000090a097221 */ /* 0x004fca0000000000 */
[----:B------:R1:W-:Y:S01]  /*0330*/  STS [R6], R9 ;  /* 0x0000000906007388 */ /* 0x0003e20000000800 */
[----:B------:R-:W-:Y:S06]  /*0340*/  BAR.SYNC.DEFER_BLOCKING 0x0 ;  /* 0x0000000000007b1d */ /* 0x000fec0000010000 */
[----:B-1----:R-:W-:Y:S05]  /*0350*/  @!P0 EXIT ;  /* 0x000000000000894d */ /* 0x002fea0003800000 */
[----:B------:R-:W0:Y:S01]  /*0360*/  LDS R5, [R0] ;  /* 0x0000000000057984 */ /* 0x000e220000000800 */
[----:B------:R-:W1:Y:S01]  /*0370*/  LDC.64 R2, c[0x0][0x220] ;  /* 0x00008800ff027b82 */ /* 0x000e620000000a00 */
[----:B------:R-:W-:-:S04]  /*0380*/  IMAD R7, R7, 0x10, R8 ;  /* 0x0000001007077824 */ /* 0x000fc800078e0208 */
[----:B-1----:R-:W-:-:S05]  /*0390*/  IMAD.WIDE R2, R7, 0x4, R2 ;  /* 0x0000000407027825 */ /* 0x002fca00078e0202 */
[----:B0-----:R-:W-:Y:S01]  /*03a0*/  STG.E desc[UR6][R2.64], R5 ;  /* 0x0000000502007986 */ /* 0x001fe2000c101906 */
[----:B------:R-:W-:Y:S05]  /*03b0*/  EXIT ;  /* 0x000000000000794d */ /* 0x000fea0003800000 */
.L_x_0:
[----:B------:R-:W-:-:S00]  /*03c0*/  BRA `(.L_x_0) ;  /* 0xfffffffc00fc7947 */ /* 0x000fc0000383ffff */
[----:B------:R-:W-:-:S00]  /*03d0*/  NOP ;  /* 0x0000000000007918 */ /* 0x000fc00000000000 */
        /* <DEDUP_REMOVED lines=10> */
.L_x_1:


//--------------------- .nv.shared.triton_poi_fused_mul_2 --------------------------
	.section	.nv.shared.triton_poi_fused_mul_2,"aw",@nobits
	.sectionflags	@""
	.align	16
	.zero		1024


//--------------------- .nv.constant0.triton_poi_fused_mul_2 --------------------------
	.section	.nv.constant0.triton_poi_fused_mul_2,"a",@progbits
	.sectionflags	@""
	.align	4
.nv.constant0.triton_poi_fused_mul_2:
	.zero		560
